//
// Generated by NVIDIA NVVM Compiler
//
// Compiler Build ID: CL-36424714
// Cuda compilation tools, release 13.0, V13.0.88
// Based on NVVM 20.0.0
//

.version 9.0
.target sm_100
.address_size 64

	// .globl	_Z15memory_and_mathPfS_
.global .align 4 .b8 __cudart_i2opi_f[24] = {65, 144, 67, 60, 153, 149, 98, 219, 192, 221, 52, 245, 209, 87, 39, 252, 41, 21, 68, 78, 110, 131, 249, 162};

.visible .entry _Z15memory_and_mathPfS_(
	.param .u64 .ptr .align 1 _Z15memory_and_mathPfS__param_0,
	.param .u64 .ptr .align 1 _Z15memory_and_mathPfS__param_1
)
{
	.local .align 4 .b8 	__local_depot0[28];
	.reg .b64 	%SP;
	.reg .b64 	%SPL;
	.reg .pred 	%p<9>;
	.reg .b32 	%r<44>;
	.reg .b32 	%f<28>;
	.reg .b64 	%rd<29>;
	.reg .b64 	%fd<3>;

	mov.u64 	%SPL, __local_depot0;
	ld.param.u64 	%rd9, [_Z15memory_and_mathPfS__param_0];
	ld.param.u64 	%rd10, [_Z15memory_and_mathPfS__param_1];
	cvta.to.global.u64 	%rd11, %rd10;
	add.u64 	%rd1, %SPL, 0;
	mov.u32 	%r16, %ctaid.x;
	mov.u32 	%r17, %ntid.x;
	mov.u32 	%r18, %tid.x;
	mad.lo.s32 	%r1, %r16, %r17, %r18;
	mul.wide.s32 	%rd13, %r1, 4;
	add.s64 	%rd14, %rd11, %rd13;
	ld.global.f32 	%f1, [%rd14];
	mul.f32 	%f7, %f1, 0f3F22F983;
	cvt.rni.s32.f32 	%r43, %f7;
	cvt.rn.f32.s32 	%f8, %r43;
	fma.rn.f32 	%f9, %f8, 0fBFC90FDA, %f1;
	fma.rn.f32 	%f10, %f8, 0fB3A22168, %f9;
	fma.rn.f32 	%f27, %f8, 0fA7C234C5, %f10;
	abs.f32 	%f3, %f1;
	setp.ltu.f32 	%p1, %f3, 0f47CE4780;
	@%p1 bra 	$L__BB0_8;
	setp.neu.f32 	%p2, %f3, 0f7F800000;
	@%p2 bra 	$L__BB0_3;
	mov.f32 	%f13, 0f00000000;
	mul.rn.f32 	%f27, %f1, %f13;
	mov.b32 	%r43, 0;
	bra.uni 	$L__BB0_8;
$L__BB0_3:
	mov.b32 	%r3, %f1;
	shl.b32 	%r20, %r3, 8;
	or.b32  	%r4, %r20, -2147483648;
	mov.b64 	%rd28, 0;
	mov.b32 	%r40, 0;
	mov.u64 	%rd26, __cudart_i2opi_f;
	mov.u64 	%rd27, %rd1;
$L__BB0_4:
	.pragma "nounroll";
	ld.global.nc.u32 	%r21, [%rd26];
	mad.wide.u32 	%rd17, %r21, %r4, %rd28;
	shr.u64 	%rd28, %rd17, 32;
	st.local.u32 	[%rd27], %rd17;
	add.s32 	%r40, %r40, 1;
	add.s64 	%rd27, %rd27, 4;
	add.s64 	%rd26, %rd26, 4;
	setp.ne.s32 	%p3, %r40, 6;
	@%p3 bra 	$L__BB0_4;
	shr.u32 	%r22, %r3, 23;
	st.local.u32 	[%rd1+24], %rd28;
	and.b32  	%r7, %r22, 31;
	and.b32  	%r23, %r22, 224;
	add.s32 	%r24, %r23, -128;
	shr.u32 	%r25, %r24, 5;
	mul.wide.u32 	%rd18, %r25, 4;
	sub.s64 	%rd8, %rd1, %rd18;
	ld.local.u32 	%r41, [%rd8+24];
	ld.local.u32 	%r42, [%rd8+20];
	setp.eq.s32 	%p4, %r7, 0;
	@%p4 bra 	$L__BB0_7;
	shf.l.wrap.b32 	%r41, %r42, %r41, %r7;
	ld.local.u32 	%r26, [%rd8+16];
	shf.l.wrap.b32 	%r42, %r26, %r42, %r7;
$L__BB0_7:
	shr.u32 	%r27, %r41, 30;
	shf.l.wrap.b32 	%r28, %r42, %r41, 2;
	shl.b32 	%r29, %r42, 2;
	shr.u32 	%r30, %r28, 31;
	add.s32 	%r31, %r30, %r27;
	neg.s32 	%r32, %r31;
	setp.lt.s32 	%p5, %r3, 0;
	selp.b32 	%r43, %r32, %r31, %p5;
	xor.b32  	%r33, %r28, %r3;
	shr.s32 	%r34, %r28, 31;
	xor.b32  	%r35, %r34, %r28;
	xor.b32  	%r36, %r34, %r29;
	cvt.u64.u32 	%rd19, %r35;
	shl.b64 	%rd20, %rd19, 32;
	cvt.u64.u32 	%rd21, %r36;
	or.b64  	%rd22, %rd20, %rd21;
	cvt.rn.f64.s64 	%fd1, %rd22;
	mul.f64 	%fd2, %fd1, 0d3BF921FB54442D19;
	cvt.rn.f32.f64 	%f11, %fd2;
	neg.f32 	%f12, %f11;
	setp.lt.s32 	%p6, %r33, 0;
	selp.f32 	%f27, %f12, %f11, %p6;
$L__BB0_8:
	cvta.to.global.u64 	%rd23, %rd9;
	mul.rn.f32 	%f14, %f27, %f27;
	and.b32  	%r38, %r43, 1;
	setp.eq.b32 	%p7, %r38, 1;
	selp.f32 	%f15, 0f3F800000, %f27, %p7;
	fma.rn.f32 	%f16, %f14, %f15, 0f00000000;
	fma.rn.f32 	%f17, %f14, 0f37CBAC00, 0fBAB607ED;
	selp.f32 	%f18, %f17, 0fB94D4153, %p7;
	selp.f32 	%f19, 0f3D2AAABB, 0f3C0885E4, %p7;
	fma.rn.f32 	%f20, %f18, %f14, %f19;
	selp.f32 	%f21, 0fBEFFFFFF, 0fBE2AAAA8, %p7;
	fma.rn.f32 	%f22, %f20, %f14, %f21;
	fma.rn.f32 	%f23, %f22, %f16, %f15;
	and.b32  	%r39, %r43, 2;
	setp.eq.s32 	%p8, %r39, 0;
	mov.f32 	%f24, 0f00000000;
	sub.f32 	%f25, %f24, %f23;
	selp.f32 	%f26, %f23, %f25, %p8;
	add.s64 	%rd25, %rd23, %rd13;
	st.global.f32 	[%rd25], %f26;
	ret;

}
	// .globl	_Z6memoryPfS_
.visible .entry _Z6memoryPfS_(
	.param .u64 .ptr .align 1 _Z6memoryPfS__param_0,
	.param .u64 .ptr .align 1 _Z6memoryPfS__param_1
)
{
	.reg .b32 	%r<5>;
	.reg .b32 	%f<2>;
	.reg .b64 	%rd<8>;

	ld.param.u64 	%rd1, [_Z6memoryPfS__param_0];
	ld.param.u64 	%rd2, [_Z6memoryPfS__param_1];
	cvta.to.global.u64 	%rd3, %rd1;
	cvta.to.global.u64 	%rd4, %rd2;
	mov.u32 	%r1, %ctaid.x;
	mov.u32 	%r2, %ntid.x;
	mov.u32 	%r3, %tid.x;
	mad.lo.s32 	%r4, %r1, %r2, %r3;
	mul.wide.s32 	%rd5, %r4, 4;
	add.s64 	%rd6, %rd4, %rd5;
	ld.global.f32 	%f1, [%rd6];
	add.s64 	%rd7, %rd3, %rd5;
	st.global.f32 	[%rd7], %f1;
	ret;

}
	// .globl	_Z4mathPffi
.visible .entry _Z4mathPffi(
	.param .u64 .ptr .align 1 _Z4mathPffi_param_0,
	.param .f32 _Z4mathPffi_param_1,
	.param .u32 _Z4mathPffi_param_2
)
{
	.local .align 4 .b8 	__local_depot2[28];
	.reg .b64 	%SP;
	.reg .b64 	%SPL;
	.reg .pred 	%p<10>;
	.reg .b32 	%r<45>;
	.reg .b32 	%f<30>;
	.reg .b64 	%rd<25>;
	.reg .b64 	%fd<3>;

	mov.u64 	%SPL, __local_depot2;
	ld.param.u64 	%rd9, [_Z4mathPffi_param_0];
	ld.param.f32 	%f7, [_Z4mathPffi_param_1];
	ld.param.u32 	%r15, [_Z4mathPffi_param_2];
	add.u64 	%rd1, %SPL, 0;
	mul.f32 	%f8, %f7, 0f3F22F983;
	cvt.rni.s32.f32 	%r44, %f8;
	cvt.rn.f32.s32 	%f9, %r44;
	fma.rn.f32 	%f10, %f9, 0fBFC90FDA, %f7;
	fma.rn.f32 	%f11, %f9, 0fB3A22168, %f10;
	fma.rn.f32 	%f29, %f9, 0fA7C234C5, %f11;
	abs.f32 	%f2, %f7;
	setp.ltu.f32 	%p1, %f2, 0f47CE4780;
	@%p1 bra 	$L__BB2_8;
	setp.neu.f32 	%p2, %f2, 0f7F800000;
	@%p2 bra 	$L__BB2_3;
	mov.f32 	%f14, 0f00000000;
	mul.rn.f32 	%f29, %f7, %f14;
	mov.b32 	%r44, 0;
	bra.uni 	$L__BB2_8;
$L__BB2_3:
	mov.b32 	%r2, %f7;
	shl.b32 	%r17, %r2, 8;
	or.b32  	%r3, %r17, -2147483648;
	mov.b64 	%rd24, 0;
	mov.b32 	%r41, 0;
	mov.u64 	%rd22, __cudart_i2opi_f;
	mov.u64 	%rd23, %rd1;
$L__BB2_4:
	.pragma "nounroll";
	ld.global.nc.u32 	%r18, [%rd22];
	mad.wide.u32 	%rd13, %r18, %r3, %rd24;
	shr.u64 	%rd24, %rd13, 32;
	st.local.u32 	[%rd23], %rd13;
	add.s32 	%r41, %r41, 1;
	add.s64 	%rd23, %rd23, 4;
	add.s64 	%rd22, %rd22, 4;
	setp.ne.s32 	%p3, %r41, 6;
	@%p3 bra 	$L__BB2_4;
	shr.u32 	%r19, %r2, 23;
	st.local.u32 	[%rd1+24], %rd24;
	and.b32  	%r6, %r19, 31;
	and.b32  	%r20, %r19, 224;
	add.s32 	%r21, %r20, -128;
	shr.u32 	%r22, %r21, 5;
	mul.wide.u32 	%rd14, %r22, 4;
	sub.s64 	%rd8, %rd1, %rd14;
	ld.local.u32 	%r42, [%rd8+24];
	ld.local.u32 	%r43, [%rd8+20];
	setp.eq.s32 	%p4, %r6, 0;
	@%p4 bra 	$L__BB2_7;
	shf.l.wrap.b32 	%r42, %r43, %r42, %r6;
	ld.local.u32 	%r23, [%rd8+16];
	shf.l.wrap.b32 	%r43, %r23, %r43, %r6;
$L__BB2_7:
	shr.u32 	%r24, %r42, 30;
	shf.l.wrap.b32 	%r25, %r43, %r42, 2;
	shl.b32 	%r26, %r43, 2;
	shr.u32 	%r27, %r25, 31;
	add.s32 	%r28, %r27, %r24;
	neg.s32 	%r29, %r28;
	setp.lt.s32 	%p5, %r2, 0;
	selp.b32 	%r44, %r29, %r28, %p5;
	xor.b32  	%r30, %r25, %r2;
	shr.s32 	%r31, %r25, 31;
	xor.b32  	%r32, %r31, %r25;
	xor.b32  	%r33, %r31, %r26;
	cvt.u64.u32 	%rd15, %r32;
	shl.b64 	%rd16, %rd15, 32;
	cvt.u64.u32 	%rd17, %r33;
	or.b64  	%rd18, %rd16, %rd17;
	cvt.rn.f64.s64 	%fd1, %rd18;
	mul.f64 	%fd2, %fd1, 0d3BF921FB54442D19;
	cvt.rn.f32.f64 	%f12, %fd2;
	neg.f32 	%f13, %f12;
	setp.lt.s32 	%p6, %r30, 0;
	selp.f32 	%f29, %f13, %f12, %p6;
$L__BB2_8:
	mul.rn.f32 	%f15, %f29, %f29;
	and.b32  	%r35, %r44, 1;
	setp.eq.b32 	%p7, %r35, 1;
	selp.f32 	%f16, 0f3F800000, %f29, %p7;
	fma.rn.f32 	%f17, %f15, %f16, 0f00000000;
	fma.rn.f32 	%f18, %f15, 0f37CBAC00, 0fBAB607ED;
	selp.f32 	%f19, %f18, 0fB94D4153, %p7;
	selp.f32 	%f20, 0f3D2AAABB, 0f3C0885E4, %p7;
	fma.rn.f32 	%f21, %f19, %f15, %f20;
	selp.f32 	%f22, 0fBEFFFFFF, 0fBE2AAAA8, %p7;
	fma.rn.f32 	%f23, %f21, %f15, %f22;
	fma.rn.f32 	%f24, %f23, %f17, %f16;
	and.b32  	%r36, %r44, 2;
	setp.eq.s32 	%p8, %r36, 0;
	mov.f32 	%f25, 0f00000000;
	sub.f32 	%f26, %f25, %f24;
	selp.f32 	%f6, %f24, %f26, %p8;
	cvt.rn.f32.s32 	%f27, %r15;
	mul.f32 	%f28, %f6, %f27;
	setp.neu.f32 	%p9, %f28, 0f3F800000;
	@%p9 bra 	$L__BB2_10;
	mov.u32 	%r37, %tid.x;
	mov.u32 	%r38, %ntid.x;
	mov.u32 	%r39, %ctaid.x;
	mad.lo.s32 	%r40, %r39, %r38, %r37;
	cvta.to.global.u64 	%rd19, %rd9;
	mul.wide.s32 	%rd20, %r40, 4;
	add.s64 	%rd21, %rd19, %rd20;
	st.global.f32 	[%rd21], %f6;
$L__BB2_10:
	ret;

}
	// .globl	_Z9initArrayPff
.visible .entry _Z9initArrayPff(
	.param .u64 .ptr .align 1 _Z9initArrayPff_param_0,
	.param .f32 _Z9initArrayPff_param_1
)
{
	.reg .b32 	%r<5>;
	.reg .b32 	%f<2>;
	.reg .b64 	%rd<5>;

	ld.param.u64 	%rd1, [_Z9initArrayPff_param_0];
	ld.param.f32 	%f1, [_Z9initArrayPff_param_1];
	cvta.to.global.u64 	%rd2, %rd1;
	mov.u32 	%r1, %ctaid.x;
	mov.u32 	%r2, %ntid.x;
	mov.u32 	%r3, %tid.x;
	mad.lo.s32 	%r4, %r1, %r2, %r3;
	mul.wide.s32 	%rd3, %r4, 4;
	add.s64 	%rd4, %rd2, %rd3;
	st.global.f32 	[%rd4], %f1;
	ret;

}


// ===== COMPILED SASS (sm_100) =====

	.target	sm_100

	.elftype	@"ET_EXEC"


//--------------------- .note.nv.tkinfo           --------------------------
	.section	.note.nv.tkinfo,"",@"SHT_NOTE"
	.sectionflags	@"SHF_NOTE_NV_TKINFO"
	.tkinfo
        /*0018*/ 	.word	0x00000002
        /*0030*/ 	.string	""
        /*0030*/ 	.string	"ptxas"
        /*0030*/ 	.string	"Cuda compilation tools, release 13.0, V13.0.88"
        /*0030*/ 	.string	"Build cuda_13.0.r13.0/compiler.36424714_0"
        /*0030*/ 	.string	"-arch sm_100 -m 64 "



//--------------------- .note.nv.cuinfo           --------------------------
	.section	.note.nv.cuinfo,"",@"SHT_NOTE"
	.sectionflags	@"SHF_NOTE_NV_CUINFO"
        /*0018*/ 	.short	0x0002
        /*001a*/ 	.short	0x0064
        /*001c*/ 	.short	0x0082
	.zero		2


//--------------------- .nv.info                  --------------------------
	.section	.nv.info,"",@"SHT_CUDA_INFO"
	.align	4


	//----- nvinfo : EIATTR_REGCOUNT
	.align		4
        /*0000*/ 	.byte	0x04, 0x2f
        /*0002*/ 	.short	(.L_2 - .L_1)
	.align		4
.L_1:
        /*0004*/ 	.word	index@(_Z15memory_and_mathPfS_)
        /*0008*/ 	.word	0x00000012


	//----- nvinfo : EIATTR_FRAME_SIZE
	.align		4
.L_2:
        /*000c*/ 	.byte	0x04, 0x11
        /*000e*/ 	.short	(.L_4 - .L_3)
	.align		4
.L_3:
        /*0010*/ 	.word	index@(_Z15memory_and_mathPfS_)
        /*0014*/ 	.word	0x00000000


	//----- nvinfo : EIATTR_REGCOUNT
	.align		4
.L_4:
        /*0018*/ 	.byte	0x04, 0x2f
        /*001a*/ 	.short	(.L_6 - .L_5)
	.align		4
.L_5:
        /*001c*/ 	.word	index@(_Z6memoryPfS_)
        /*0020*/ 	.word	0x0000000a


	//----- nvinfo : EIATTR_FRAME_SIZE
	.align		4
.L_6:
        /*0024*/ 	.byte	0x04, 0x11
        /*0026*/ 	.short	(.L_8 - .L_7)
	.align		4
.L_7:
        /*0028*/ 	.word	index@(_Z6memoryPfS_)
        /*002c*/ 	.word	0x00000000


	//----- nvinfo : EIATTR_REGCOUNT
	.align		4
.L_8:
        /*0030*/ 	.byte	0x04, 0x2f
        /*0032*/ 	.short	(.L_10 - .L_9)
	.align		4
.L_9:
        /*0034*/ 	.word	index@(_Z4mathPffi)
        /*0038*/ 	.word	0x00000012


	//----- nvinfo : EIATTR_FRAME_SIZE
	.align		4
.L_10:
        /*003c*/ 	.byte	0x04, 0x11
        /*003e*/ 	.short	(.L_12 - .L_11)
	.align		4
.L_11:
        /*0040*/ 	.word	index@(_Z4mathPffi)
        /*0044*/ 	.word	0x00000000


	//----- nvinfo : EIATTR_REGCOUNT
	.align		4
.L_12:
        /*0048*/ 	.byte	0x04, 0x2f
        /*004a*/ 	.short	(.L_14 - .L_13)
	.align		4
.L_13:
        /*004c*/ 	.word	index@(_Z9initArrayPff)
        /*0050*/ 	.word	0x0000000a


	//----- nvinfo : EIATTR_FRAME_SIZE
	.align		4
.L_14:
        /*0054*/ 	.byte	0x04, 0x11
        /*0056*/ 	.short	(.L_16 - .L_15)
	.align		4
.L_15:
        /*0058*/ 	.word	index@(_Z9initArrayPff)
        /*005c*/ 	.word	0x00000000


	//----- nvinfo : EIATTR_MIN_STACK_SIZE
	.align		4
.L_16:
        /*0060*/ 	.byte	0x04, 0x12
        /*0062*/ 	.short	(.L_18 - .L_17)
	.align		4
.L_17:
        /*0064*/ 	.word	index@(_Z9initArrayPff)
        /*0068*/ 	.word	0x00000000


	//----- nvinfo : EIATTR_MIN_STACK_SIZE
	.align		4
.L_18:
        /*006c*/ 	.byte	0x04, 0x12
        /*006e*/ 	.short	(.L_20 - .L_19)
	.align		4
.L_19:
        /*0070*/ 	.word	index@(_Z4mathPffi)
        /*0074*/ 	.word	0x00000000


	//----- nvinfo : EIATTR_MIN_STACK_SIZE
	.align		4
.L_20:
        /*0078*/ 	.byte	0x04, 0x12
        /*007a*/ 	.short	(.L_22 - .L_21)
	.align		4
.L_21:
        /*007c*/ 	.word	index@(_Z6memoryPfS_)
        /*0080*/ 	.word	0x00000000


	//----- nvinfo : EIATTR_MIN_STACK_SIZE
	.align		4
.L_22:
        /*0084*/ 	.byte	0x04, 0x12
        /*0086*/ 	.short	(.L_24 - .L_23)
	.align		4
.L_23:
        /*0088*/ 	.word	index@(_Z15memory_and_mathPfS_)
        /*008c*/ 	.word	0x00000000
.L_24:


//--------------------- .nv.compat                --------------------------
	.section	.nv.compat,"",@"SHT_CUDA_COMPAT_INFO"
	.align	4
        /*0000*/ 	.byte	0x02, 0x09, 0x00, 0x00, 0x02, 0x02, 0x01, 0x00, 0x02, 0x05, 0x05, 0x00, 0x03, 0x07, 0x01, 0x01
        /*0010*/ 	.byte	0x02, 0x03, 0x00, 0x00, 0x02, 0x06, 0x01, 0x00, 0x04, 0x0b, 0x08, 0x00, 0x01, 0x00, 0x00, 0x00
        /*0020*/ 	.byte	0x00, 0x00, 0x00, 0x00


//--------------------- .nv.info._Z9initArrayPff  --------------------------
	.section	.nv.info._Z9initArrayPff,"",@"SHT_CUDA_INFO"
	.sectionflags	@""
	.align	4


	//----- nvinfo : EIATTR_CUDA_API_VERSION
	.align		4
        /*0000*/ 	.byte	0x04, 0x37
        /*0002*/ 	.short	(.L_26 - .L_25)
.L_25:
        /*0004*/ 	.word	0x00000082


	//----- nvinfo : EIATTR_KPARAM_INFO
	.align		4
.L_26:
        /*0008*/ 	.byte	0x04, 0x17
        /*000a*/ 	.short	(.L_28 - .L_27)
.L_27:
        /*000c*/ 	.word	0x00000000
        /*0010*/ 	.short	0x0001
        /*0012*/ 	.short	0x0008
        /*0014*/ 	.byte	0x00, 0xf0, 0x11, 0x00


	//----- nvinfo : EIATTR_KPARAM_INFO
	.align		4
.L_28:
        /*0018*/ 	.byte	0x04, 0x17
        /*001a*/ 	.short	(.L_30 - .L_29)
.L_29:
        /*001c*/ 	.word	0x00000000
        /*0020*/ 	.short	0x0000
        /*0022*/ 	.short	0x0000
        /*0024*/ 	.byte	0x00, 0xf5, 0x21, 0x00


	//----- nvinfo : EIATTR_SPARSE_MMA_MASK
	.align		4
.L_30:
        /*0028*/ 	.byte	0x03, 0x50
        /*002a*/ 	.short	0x0000


	//----- nvinfo : EIATTR_MAXREG_COUNT
	.align		4
        /*002c*/ 	.byte	0x03, 0x1b
        /*002e*/ 	.short	0x00ff


	//----- nvinfo : EIATTR_MERCURY_ISA_VERSION
	.align		4
        /*0030*/ 	.byte	0x03, 0x5f
        /*0032*/ 	.short	0x0101


	//----- nvinfo : EIATTR_VRC_CTA_INIT_COUNT
	.align		4
        /*0034*/ 	.byte	0x02, 0x4a
	.zero		1
	.zero		1


	//----- nvinfo : EIATTR_EXIT_INSTR_OFFSETS
	.align		4
        /*0038*/ 	.byte	0x04, 0x1c
        /*003a*/ 	.short	(.L_32 - .L_31)


	//   ....[0]....
.L_31:
        /*003c*/ 	.word	0x000000a0


	//----- nvinfo : EIATTR_CBANK_PARAM_SIZE
	.align		4
.L_32:
        /*0040*/ 	.byte	0x03, 0x19
        /*0042*/ 	.short	0x000c


	//----- nvinfo : EIATTR_PARAM_CBANK
	.align		4
        /*0044*/ 	.byte	0x04, 0x0a
        /*0046*/ 	.short	(.L_34 - .L_33)
	.align		4
.L_33:
        /*0048*/ 	.word	index@(.nv.constant0._Z9initArrayPff)
        /*004c*/ 	.short	0x0380
        /*004e*/ 	.short	0x000c


	//----- nvinfo : EIATTR_SW_WAR
	.align		4
.L_34:
        /*0050*/ 	.byte	0x04, 0x36
        /*0052*/ 	.short	(.L_36 - .L_35)
.L_35:
        /*0054*/ 	.word	0x00000008
.L_36:


//--------------------- .nv.info._Z4mathPffi      --------------------------
	.section	.nv.info._Z4mathPffi,"",@"SHT_CUDA_INFO"
	.sectionflags	@""
	.align	4


	//----- nvinfo : EIATTR_CUDA_API_VERSION
	.align		4
        /*0000*/ 	.byte	0x04, 0x37
        /*0002*/ 	.short	(.L_38 - .L_37)
.L_37:
        /*0004*/ 	.word	0x00000082


	//----- nvinfo : EIATTR_KPARAM_INFO
	.align		4
.L_38:
        /*0008*/ 	.byte	0x04, 0x17
        /*000a*/ 	.short	(.L_40 - .L_39)
.L_39:
        /*000c*/ 	.word	0x00000000
        /*0010*/ 	.short	0x0002
        /*0012*/ 	.short	0x000c
        /*0014*/ 	.byte	0x00, 0xf0, 0x11, 0x00


	//----- nvinfo : EIATTR_KPARAM_INFO
	.align		4
.L_40:
        /*0018*/ 	.byte	0x04, 0x17
        /*001a*/ 	.short	(.L_42 - .L_41)
.L_41:
        /*001c*/ 	.word	0x00000000
        /*0020*/ 	.short	0x0001
        /*0022*/ 	.short	0x0008
        /*0024*/ 	.byte	0x00, 0xf0, 0x11, 0x00


	//----- nvinfo : EIATTR_KPARAM_INFO
	.align		4
.L_42:
        /*0028*/ 	.byte	0x04, 0x17
        /*002a*/ 	.short	(.L_44 - .L_43)
.L_43:
        /*002c*/ 	.word	0x00000000
        /*0030*/ 	.short	0x0000
        /*0032*/ 	.short	0x0000
        /*0034*/ 	.byte	0x00, 0xf5, 0x21, 0x00


	//----- nvinfo : EIATTR_SPARSE_MMA_MASK
	.align		4
.L_44:
        /*0038*/ 	.byte	0x03, 0x50
        /*003a*/ 	.short	0x0000


	//----- nvinfo : EIATTR_MAXREG_COUNT
	.align		4
        /*003c*/ 	.byte	0x03, 0x1b
        /*003e*/ 	.short	0x00ff


	//----- nvinfo : EIATTR_MERCURY_ISA_VERSION
	.align		4
        /*0040*/ 	.byte	0x03, 0x5f
        /*0042*/ 	.short	0x0101


	//----- nvinfo : EIATTR_VRC_CTA_INIT_COUNT
	.align		4
        /*0044*/ 	.byte	0x02, 0x4a
	.zero		1
	.zero		1


	//----- nvinfo : EIATTR_EXIT_INSTR_OFFSETS
	.align		4
        /*0048*/ 	.byte	0x04, 0x1c
        /*004a*/ 	.short	(.L_46 - .L_45)


	//   ....[0]....
.L_45:
        /*004c*/ 	.word	0x000007e0


	//   ....[1]....
        /*0050*/ 	.word	0x00000860


	//----- nvinfo : EIATTR_CBANK_PARAM_SIZE
	.align		4
.L_46:
        /*0054*/ 	.byte	0x03, 0x19
        /*0056*/ 	.short	0x0010


	//----- nvinfo : EIATTR_PARAM_CBANK
	.align		4
        /*0058*/ 	.byte	0x04, 0x0a
        /*005a*/ 	.short	(.L_48 - .L_47)
	.align		4
.L_47:
        /*005c*/ 	.word	index@(.nv.constant0._Z4mathPffi)
        /*0060*/ 	.short	0x0380
        /*0062*/ 	.short	0x0010


	//----- nvinfo : EIATTR_SW_WAR
	.align		4
.L_48:
        /*0064*/ 	.byte	0x04, 0x36
        /*0066*/ 	.short	(.L_50 - .L_49)
.L_49:
        /*0068*/ 	.word	0x00000008
.L_50:


//--------------------- .nv.info._Z6memoryPfS_    --------------------------
	.section	.nv.info._Z6memoryPfS_,"",@"SHT_CUDA_INFO"
	.sectionflags	@""
	.align	4


	//----- nvinfo : EIATTR_CUDA_API_VERSION
	.align		4
        /*0000*/ 	.byte	0x04, 0x37
        /*0002*/ 	.short	(.L_52 - .L_51)
.L_51:
        /*0004*/ 	.word	0x00000082


	//----- nvinfo : EIATTR_KPARAM_INFO
	.align		4
.L_52:
        /*0008*/ 	.byte	0x04, 0x17
        /*000a*/ 	.short	(.L_54 - .L_53)
.L_53:
        /*000c*/ 	.word	0x00000000
        /*0010*/ 	.short	0x0001
        /*0012*/ 	.short	0x0008
        /*0014*/ 	.byte	0x00, 0xf5, 0x21, 0x00


	//----- nvinfo : EIATTR_KPARAM_INFO
	.align		4
.L_54:
        /*0018*/ 	.byte	0x04, 0x17
        /*001a*/ 	.short	(.L_56 - .L_55)
.L_55:
        /*001c*/ 	.word	0x00000000
        /*0020*/ 	.short	0x0000
        /*0022*/ 	.short	0x0000
        /*0024*/ 	.byte	0x00, 0xf5, 0x21, 0x00


	//----- nvinfo : EIATTR_SPARSE_MMA_MASK
	.align		4
.L_56:
        /*0028*/ 	.byte	0x03, 0x50
        /*002a*/ 	.short	0x0000


	//----- nvinfo : EIATTR_MAXREG_COUNT
	.align		4
        /*002c*/ 	.byte	0x03, 0x1b
        /*002e*/ 	.short	0x00ff


	//----- nvinfo : EIATTR_MERCURY_ISA_VERSION
	.align		4
        /*0030*/ 	.byte	0x03, 0x5f
        /*0032*/ 	.short	0x0101


	//----- nvinfo : EIATTR_VRC_CTA_INIT_COUNT
	.align		4
        /*0034*/ 	.byte	0x02, 0x4a
	.zero		1
	.zero		1


	//----- nvinfo : EIATTR_EXIT_INSTR_OFFSETS
	.align		4
        /*0038*/ 	.byte	0x04, 0x1c
        /*003a*/ 	.short	(.L_58 - .L_57)


	//   ....[0]....
.L_57:
        /*003c*/ 	.word	0x000000c0


	//----- nvinfo : EIATTR_CBANK_PARAM_SIZE
	.align		4
.L_58:
        /*0040*/ 	.byte	0x03, 0x19
        /*0042*/ 	.short	0x0010


	//----- nvinfo : EIATTR_PARAM_CBANK
	.align		4
        /*0044*/ 	.byte	0x04, 0x0a
        /*0046*/ 	.short	(.L_60 - .L_59)
	.align		4
.L_59:
        /*0048*/ 	.word	index@(.nv.constant0._Z6memoryPfS_)
        /*004c*/ 	.short	0x0380
        /*004e*/ 	.short	0x0010


	//----- nvinfo : EIATTR_SW_WAR
	.align		4
.L_60:
        /*0050*/ 	.byte	0x04, 0x36
        /*0052*/ 	.short	(.L_62 - .L_61)
.L_61:
        /*0054*/ 	.word	0x00000008
.L_62:


//--------------------- .nv.info._Z15memory_and_mathPfS_ --------------------------
	.section	.nv.info._Z15memory_and_mathPfS_,"",@"SHT_CUDA_INFO"
	.sectionflags	@""
	.align	4


	//----- nvinfo : EIATTR_CUDA_API_VERSION
	.align		4
        /*0000*/ 	.byte	0x04, 0x37
        /*0002*/ 	.short	(.L_64 - .L_63)
.L_63:
        /*0004*/ 	.word	0x00000082


	//----- nvinfo : EIATTR_KPARAM_INFO
	.align		4
.L_64:
        /*0008*/ 	.byte	0x04, 0x17
        /*000a*/ 	.short	(.L_66 - .L_65)
.L_65:
        /*000c*/ 	.word	0x00000000
        /*0010*/ 	.short	0x0001
        /*0012*/ 	.short	0x0008
        /*0014*/ 	.byte	0x00, 0xf5, 0x21, 0x00


	//----- nvinfo : EIATTR_KPARAM_INFO
	.align		4
.L_66:
        /*0018*/ 	.byte	0x04, 0x17
        /*001a*/ 	.short	(.L_68 - .L_67)
.L_67:
        /*001c*/ 	.word	0x00000000
        /*0020*/ 	.short	0x0000
        /*0022*/ 	.short	0x0000
        /*0024*/ 	.byte	0x00, 0xf5, 0x21, 0x00


	//----- nvinfo : EIATTR_SPARSE_MMA_MASK
	.align		4
.L_68:
        /*0028*/ 	.byte	0x03, 0x50
        /*002a*/ 	.short	0x0000


	//----- nvinfo : EIATTR_MAXREG_COUNT
	.align		4
        /*002c*/ 	.byte	0x03, 0x1b
        /*002e*/ 	.short	0x00ff


	//----- nvinfo : EIATTR_MERCURY_ISA_VERSION
	.align		4
        /*0030*/ 	.byte	0x03, 0x5f
        /*0032*/ 	.short	0x0101


	//----- nvinfo : EIATTR_VRC_CTA_INIT_COUNT
	.align		4
        /*0034*/ 	.byte	0x02, 0x4a
	.zero		1
	.zero		1


	//----- nvinfo : EIATTR_EXIT_INSTR_OFFSETS
	.align		4
        /*0038*/ 	.byte	0x04, 0x1c
        /*003a*/ 	.short	(.L_70 - .L_69)


	//   ....[0]....
.L_69:
        /*003c*/ 	.word	0x00000870


	//----- nvinfo : EIATTR_CRS_STACK_SIZE
	.align		4
.L_70:
        /*0040*/ 	.byte	0x04, 0x1e
        /*0042*/ 	.short	(.L_72 - .L_71)
.L_71:
        /*0044*/ 	.word	0x00000000


	//----- nvinfo : EIATTR_CBANK_PARAM_SIZE
	.align		4
.L_72:
        /*0048*/ 	.byte	0x03, 0x19
        /*004a*/ 	.short	0x0010


	//----- nvinfo : EIATTR_PARAM_CBANK
	.align		4
        /*004c*/ 	.byte	0x04, 0x0a
        /*004e*/ 	.short	(.L_74 - .L_73)
	.align		4
.L_73:
        /*0050*/ 	.word	index@(.nv.constant0._Z15memory_and_mathPfS_)
        /*0054*/ 	.short	0x0380
        /*0056*/ 	.short	0x0010


	//----- nvinfo : EIATTR_SW_WAR
	.align		4
.L_74:
        /*0058*/ 	.byte	0x04, 0x36
        /*005a*/ 	.short	(.L_76 - .L_75)
.L_75:
        /*005c*/ 	.word	0x00000008
.L_76:


//--------------------- .nv.callgraph             --------------------------
	.section	.nv.callgraph,"",@"SHT_CUDA_CALLGRAPH"
	.align	4
	.sectionentsize	8
	.align		4
        /*0000*/ 	.word	0x00000000
	.align		4
        /*0004*/ 	.word	0xffffffff
	.align		4
        /*0008*/ 	.word	0x00000000
	.align		4
        /*000c*/ 	.word	0xfffffffe
	.align		4
        /*0010*/ 	.word	0x00000000
	.align		4
        /*0014*/ 	.word	0xfffffffd
	.align		4
        /*0018*/ 	.word	0x00000000
	.align		4
        /*001c*/ 	.word	0xfffffffc


//--------------------- .nv.constant4             --------------------------
	.section	.nv.constant4,"a",@progbits
	.align	8
	.align		8
.nv.constant4:
        /*0000*/ 	.dword	__cudart_i2opi_f


//--------------------- .text._Z9initArrayPff     --------------------------
	.section	.text._Z9initArrayPff,"ax",@progbits
	.align	128
        .global         _Z9initArrayPff
        .type           _Z9initArrayPff,@function
        .size           _Z9initArrayPff,(.L_x_12 - _Z9initArrayPff)
        .other          _Z9initArrayPff,@"STO_CUDA_ENTRY STV_DEFAULT"
_Z9initArrayPff:
.text._Z9initArrayPff:
[----:B------:R-:W-:Y:S01]  /*0000*/  LDC R1, c[0x0][0x37c] ;  /* 0x0000df00ff017b82 */ /* 0x000fe20000000800 */
[----:B------:R-:W0:Y:S07]  /*0010*/  S2R R0, SR_TID.X ;  /* 0x0000000000007919 */ /* 0x000e2e0000002100 */
[----:B------:R-:W0:Y:S01]  /*0020*/  S2UR UR6, SR_CTAID.X ;  /* 0x00000000000679c3 */ /* 0x000e220000002500 */
[----:B------:R-:W1:Y:S07]  /*0030*/  LDCU.64 UR4, c[0x0][0x358] ;  /* 0x00006b00ff0477ac */ /* 0x000e6e0008000a00 */
[----:B------:R-:W0:Y:S08]  /*0040*/  LDC R5, c[0x0][0x360] ;  /* 0x0000d800ff057b82 */ /* 0x000e300000000800 */
[----:B------:R-:W2:Y:S08]  /*0050*/  LDC.64 R2, c[0x0][0x380] ;  /* 0x0000e000ff027b82 */ /* 0x000eb00000000a00 */
[----:B------:R-:W1:Y:S01]  /*0060*/  LDC R7, c[0x0][0x388] ;  /* 0x0000e200ff077b82 */ /* 0x000e620000000800 */
[----:B0-----:R-:W-:-:S04]  /*0070*/  IMAD R5, R5, UR6, R0 ;  /* 0x0000000605057c24 */ /* 0x001fc8000f8e0200 */
[----:B--2---:R-:W-:-:S05]  /*0080*/  IMAD.WIDE R2, R5, 0x4, R2 ;  /* 0x0000000405027825 */ /* 0x004fca00078e0202 */
[----:B-1----:R-:W-:Y:S01]  /*0090*/  STG.E desc[UR4][R2.64], R7 ;  /* 0x0000000702007986 */ /* 0x002fe2000c101904 */
[----:B------:R-:W-:Y:S05]  /*00a0*/  EXIT ;  /* 0x000000000000794d */ /* 0x000fea0003800000 */
.L_x_0:
[----:B------:R-:W-:-:S00]  /*00b0*/  BRA `(.L_x_0) ;  /* 0xfffffffc00fc7947 */ /* 0x000fc0000383ffff */
[----:B------:R-:W-:-:S00]  /*00c0*/  NOP ;  /* 0x0000000000007918 */ /* 0x000fc00000000000 */
        /* <DEDUP_REMOVED lines=11> */
.L_x_12:


//--------------------- .text._Z4mathPffi         --------------------------
	.section	.text._Z4mathPffi,"ax",@progbits
	.align	128
        .global         _Z4mathPffi
        .type           _Z4mathPffi,@function
        .size           _Z4mathPffi,(.L_x_13 - _Z4mathPffi)
        .other          _Z4mathPffi,@"STO_CUDA_ENTRY STV_DEFAULT"
_Z4mathPffi:
.text._Z4mathPffi:
[----:B------:R-:W-:Y:S08]  /*0000*/  LDC R1, c[0x0][0x37c] ;  /* 0x0000df00ff017b82 */ /* 0x000ff00000000800 */
[----:B------:R-:W0:Y:S01]  /*0010*/  LDC R0, c[0x0][0x388] ;  /* 0x0000e200ff007b82 */ /* 0x000e220000000800 */
[----:B------:R-:W1:Y:S01]  /*0020*/  LDCU.64 UR6, c[0x0][0x358] ;  /* 0x00006b00ff0677ac */ /* 0x000e620008000a00 */
[C---:B0-----:R-:W-:Y:S01]  /*0030*/  FMUL R2, R0.reuse, 0.63661974668502807617 ;  /* 0x3f22f98300027820 */ /* 0x041fe20000400000 */
[----:B------:R-:W-:-:S03]  /*0040*/  FSETP.GE.AND P0, PT, |R0|, 105615, PT ;  /* 0x47ce47800000780b */ /* 0x000fc60003f06200 */
[----:B------:R-:W0:Y:S02]  /*0050*/  F2I.NTZ R6, R2 ;  /* 0x0000000200067305 */ /* 0x000e240000203100 */
[----:B0-----:R-:W-:-:S05]  /*0060*/  I2FP.F32.S32 R3, R6 ;  /* 0x0000000600037245 */ /* 0x001fca0000201400 */
[----:B------:R-:W-:-:S04]  /*0070*/  FFMA R4, R3, -1.5707962512969970703, R0 ;  /* 0xbfc90fda03047823 */ /* 0x000fc80000000000 */
[----:B------:R-:W-:-:S04]  /*0080*/  FFMA R4, R3, -7.5497894158615963534e-08, R4 ;  /* 0xb3a2216803047823 */ /* 0x000fc80000000004 */
[----:B------:R-:W-:Y:S01]  /*0090*/  FFMA R4, R3, -5.3903029534742383927e-15, R4 ;  /* 0xa7c234c503047823 */ /* 0x000fe20000000004 */
[----:B-1----:R-:W-:Y:S06]  /*00a0*/  @!P0 BRA `(.L_x_1) ;  /* 0x0000000400788947 */ /* 0x002fec0003800000 */
[----:B------:R-:W-:-:S13]  /*00b0*/  FSETP.NEU.AND P0, PT, |R0|, +INF , PT ;  /* 0x7f8000000000780b */ /* 0x000fda0003f0d200 */
[----:B------:R-:W-:Y:S01]  /*00c0*/  @!P0 FMUL R4, RZ, R0 ;  /* 0x00000000ff048220 */ /* 0x000fe20000400000 */
[----:B------:R-:W-:Y:S01]  /*00d0*/  @!P0 IMAD.MOV.U32 R6, RZ, RZ, RZ ;  /* 0x000000ffff068224 */ /* 0x000fe200078e00ff */
[----:B------:R-:W-:Y:S06]  /*00e0*/  @!P0 BRA `(.L_x_1) ;  /* 0x0000000400688947 */ /* 0x000fec0003800000 */
[----:B------:R-:W-:Y:S01]  /*00f0*/  IMAD.SHL.U32 R2, R0, 0x100, RZ ;  /* 0x0000010000027824 */ /* 0x000fe200078e00ff */
[----:B------:R-:W0:Y:S01]  /*0100*/  LDCU.64 UR8, c[0x4][URZ] ;  /* 0x01000000ff0877ac */ /* 0x000e220008000a00 */
[----:B------:R-:W-:Y:S02]  /*0110*/  IMAD.MOV.U32 R9, RZ, RZ, RZ ;  /* 0x000000ffff097224 */ /* 0x000fe400078e00ff */
[----:B------:R-:W-:Y:S01]  /*0120*/  IMAD.MOV.U32 R7, RZ, RZ, RZ ;  /* 0x000000ffff077224 */ /* 0x000fe200078e00ff */
[----:B------:R-:W-:Y:S01]  /*0130*/  LOP3.LUT R6, R2, 0x80000000, RZ, 0xfc, !PT ;  /* 0x8000000002067812 */ /* 0x000fe200078efcff */
[----:B------:R-:W-:Y:S01]  /*0140*/  IMAD.MOV.U32 R15, RZ, RZ, RZ ;  /* 0x000000ffff0f7224 */ /* 0x000fe200078e00ff */
[----:B------:R-:W-:-:S06]  /*0150*/  UMOV UR4, URZ ;  /* 0x000000ff00047c82 */ /* 0x000fcc0008000000 */
.L_x_2:
[----:B0-----:R-:W-:Y:S01]  /*0160*/  MOV R4, UR8 ;  /* 0x0000000800047c02 */ /* 0x001fe20008000f00 */
[----:B------:R-:W-:-:S05]  /*0170*/  IMAD.U32 R5, RZ, RZ, UR9 ;  /* 0x00000009ff057e24 */ /* 0x000fca000f8e00ff */
[----:B------:R-:W2:Y:S01]  /*0180*/  LDG.E.CONSTANT R3, desc[UR6][R4.64] ;  /* 0x0000000604037981 */ /* 0x000ea2000c1e9900 */
[----:B------:R-:W-:Y:S01]  /*0190*/  UIADD3 UR4, UPT, UPT, UR4, 0x1, URZ ;  /* 0x0000000104047890 */ /* 0x000fe2000fffe0ff */
[C---:B------:R-:W-:Y:S01]  /*01a0*/  ISETP.EQ.AND P0, PT, R15.reuse, RZ, PT ;  /* 0x000000ff0f00720c */ /* 0x040fe20003f02270 */
[----:B------:R-:W-:Y:S01]  /*01b0*/  UIADD3 UR8, UP1, UPT, UR8, 0x4, URZ ;  /* 0x0000000408087890 */ /* 0x000fe2000ff3e0ff */
[C---:B------:R-:W-:Y:S01]  /*01c0*/  ISETP.EQ.AND P1, PT, R15.reuse, 0x4, PT ;  /* 0x000000040f00780c */ /* 0x040fe20003f22270 */
[----:B------:R-:W-:Y:S01]  /*01d0*/  UISETP.NE.AND UP0, UPT, UR4, 0x6, UPT ;  /* 0x000000060400788c */ /* 0x000fe2000bf05270 */
[C---:B------:R-:W-:Y:S01]  /*01e0*/  ISETP.EQ.AND P2, PT, R15.reuse, 0x8, PT ;  /* 0x000000080f00780c */ /* 0x040fe20003f42270 */
[----:B------:R-:W-:Y:S01]  /*01f0*/  UIADD3.X UR9, UPT, UPT, URZ, UR9, URZ, UP1, !UPT ;  /* 0x00000009ff097290 */ /* 0x000fe20008ffe4ff */
[C---:B------:R-:W-:Y:S02]  /*0200*/  ISETP.EQ.AND P3, PT, R15.reuse, 0xc, PT ;  /* 0x0000000c0f00780c */ /* 0x040fe40003f62270 */
[----:B------:R-:W-:-:S02]  /*0210*/  ISETP.EQ.AND P4, PT, R15, 0x10, PT ;  /* 0x000000100f00780c */ /* 0x000fc40003f82270 */
[C---:B------:R-:W-:Y:S01]  /*0220*/  ISETP.EQ.AND P5, PT, R15.reuse, 0x14, PT ;  /* 0x000000140f00780c */ /* 0x040fe20003fa2270 */
[----:B------:R-:W-:Y:S02]  /*0230*/  VIADD R15, R15, 0x4 ;  /* 0x000000040f0f7836 */ /* 0x000fe40000000000 */
[----:B--2---:R-:W-:-:S03]  /*0240*/  IMAD.WIDE.U32 R2, R3, R6, RZ ;  /* 0x0000000603027225 */ /* 0x004fc600078e00ff */
[----:B------:R-:W-:-:S04]  /*0250*/  IADD3 R2, P6, PT, R2, R9, RZ ;  /* 0x0000000902027210 */ /* 0x000fc80007fde0ff */
[----:B------:R-:W-:Y:S01]  /*0260*/  @P2 MOV R11, R2 ;  /* 0x00000002000b2202 */ /* 0x000fe20000000f00 */
[----:B------:R-:W-:Y:S02]  /*0270*/  IMAD.X R9, R3, 0x1, R7, P6 ;  /* 0x0000000103097824 */ /* 0x000fe400030e0607 */
[--C-:B------:R-:W-:Y:S02]  /*0280*/  @P0 IMAD.MOV.U32 R8, RZ, RZ, R2.reuse ;  /* 0x000000ffff080224 */ /* 0x100fe400078e0002 */
[--C-:B------:R-:W-:Y:S02]  /*0290*/  @P1 IMAD.MOV.U32 R10, RZ, RZ, R2.reuse ;  /* 0x000000ffff0a1224 */ /* 0x100fe400078e0002 */
[--C-:B------:R-:W-:Y:S02]  /*02a0*/  @P3 IMAD.MOV.U32 R12, RZ, RZ, R2.reuse ;  /* 0x000000ffff0c3224 */ /* 0x100fe400078e0002 */
[--C-:B------:R-:W-:Y:S02]  /*02b0*/  @P4 IMAD.MOV.U32 R13, RZ, RZ, R2.reuse ;  /* 0x000000ffff0d4224 */ /* 0x100fe400078e0002 */
[----:B------:R-:W-:Y:S01]  /*02c0*/  @P5 IMAD.MOV.U32 R14, RZ, RZ, R2 ;  /* 0x000000ffff0e5224 */ /* 0x000fe200078e0002 */
[----:B------:R-:W-:Y:S06]  /*02d0*/  BRA.U UP0, `(.L_x_2) ;  /* 0xfffffffd00a07547 */ /* 0x000fec000b83ffff */
[----:B------:R-:W-:-:S04]  /*02e0*/  SHF.R.U32.HI R2, RZ, 0x17, R0 ;  /* 0x00000017ff027819 */ /* 0x000fc80000011600 */
[C---:B------:R-:W-:Y:S02]  /*02f0*/  LOP3.LUT R3, R2.reuse, 0xe0, RZ, 0xc0, !PT ;  /* 0x000000e002037812 */ /* 0x040fe400078ec0ff */
[----:B------:R-:W-:Y:S02]  /*0300*/  LOP3.LUT P6, RZ, R2, 0x1f, RZ, 0xc0, !PT ;  /* 0x0000001f02ff7812 */ /* 0x000fe400078cc0ff */
[----:B------:R-:W-:-:S04]  /*0310*/  IADD3 R3, PT, PT, R3, -0x80, RZ ;  /* 0xffffff8003037810 */ /* 0x000fc80007ffe0ff */
[----:B------:R-:W-:-:S05]  /*0320*/  SHF.R.U32.HI R3, RZ, 0x5, R3 ;  /* 0x00000005ff037819 */ /* 0x000fca0000011603 */
[----:B------:R-:W-:-:S05]  /*0330*/  IMAD.U32 R5, R3, -0x4, RZ ;  /* 0xfffffffc03057824 */ /* 0x000fca00078e00ff */
[C---:B------:R-:W-:Y:S02]  /*0340*/  ISETP.EQ.AND P3, PT, R5.reuse, -0x18, PT ;  /* 0xffffffe80500780c */ /* 0x040fe40003f62270 */
[C---:B------:R-:W-:Y:S02]  /*0350*/  ISETP.EQ.AND P4, PT, R5.reuse, -0x14, PT ;  /* 0xffffffec0500780c */ /* 0x040fe40003f82270 */
[C---:B------:R-:W-:Y:S02]  /*0360*/  ISETP.EQ.AND P2, PT, R5.reuse, -0x10, PT ;  /* 0xfffffff00500780c */ /* 0x040fe40003f42270 */
[C---:B------:R-:W-:Y:S02]  /*0370*/  ISETP.EQ.AND P1, PT, R5.reuse, -0xc, PT ;  /* 0xfffffff40500780c */ /* 0x040fe40003f22270 */
[C---:B------:R-:W-:Y:S02]  /*0380*/  ISETP.EQ.AND P0, PT, R5.reuse, -0x8, PT ;  /* 0xfffffff80500780c */ /* 0x040fe40003f02270 */
[----:B------:R-:W-:-:S03]  /*0390*/  ISETP.EQ.AND P5, PT, R5, RZ, PT ;  /* 0x000000ff0500720c */ /* 0x000fc60003fa2270 */
[--C-:B------:R-:W-:Y:S01]  /*03a0*/  @P3 IMAD.MOV.U32 R3, RZ, RZ, R8.reuse ;  /* 0x000000ffff033224 */ /* 0x100fe200078e0008 */
[C---:B------:R-:W-:Y:S01]  /*03b0*/  ISETP.EQ.AND P3, PT, R5.reuse, -0x4, PT ;  /* 0xfffffffc0500780c */ /* 0x040fe20003f62270 */
[----:B------:R-:W-:Y:S02]  /*03c0*/  @P4 IMAD.MOV.U32 R4, RZ, RZ, R8 ;  /* 0x000000ffff044224 */ /* 0x000fe400078e0008 */
[----:B------:R-:W-:Y:S01]  /*03d0*/  @P4 IMAD.MOV.U32 R3, RZ, RZ, R10 ;  /* 0x000000ffff034224 */ /* 0x000fe200078e000a */
[----:B------:R-:W-:Y:S01]  /*03e0*/  ISETP.EQ.AND P4, PT, R5, 0x4, PT ;  /* 0x000000040500780c */ /* 0x000fe20003f82270 */
[--C-:B------:R-:W-:Y:S01]  /*03f0*/  @P2 IMAD.MOV.U32 R3, RZ, RZ, R11.reuse ;  /* 0x000000ffff032224 */ /* 0x100fe200078e000b */
[----:B------:R-:W-:Y:S01]  /*0400*/  @P2 MOV R4, R10 ;  /* 0x0000000a00042202 */ /* 0x000fe20000000f00 */
[----:B------:R-:W-:Y:S01]  /*0410*/  @P1 IMAD.MOV.U32 R3, RZ, RZ, R12 ;  /* 0x000000ffff031224 */ /* 0x000fe200078e000c */
[----:B------:R-:W-:Y:S01]  /*0420*/  @P0 MOV R3, R13 ;  /* 0x0000000d00030202 */ /* 0x000fe20000000f00 */
[----:B------:R-:W-:-:S02]  /*0430*/  @P1 IMAD.MOV.U32 R4, RZ, RZ, R11 ;  /* 0x000000ffff041224 */ /* 0x000fc400078e000b */
[----:B------:R-:W-:Y:S02]  /*0440*/  @P0 IMAD.MOV.U32 R4, RZ, RZ, R12 ;  /* 0x000000ffff040224 */ /* 0x000fe400078e000c */
[--C-:B------:R-:W-:Y:S02]  /*0450*/  @P3 IMAD.MOV.U32 R3, RZ, RZ, R14.reuse ;  /* 0x000000ffff033224 */ /* 0x100fe400078e000e */
[----:B------:R-:W-:Y:S02]  /*0460*/  @P5 IMAD.MOV.U32 R3, RZ, RZ, R9 ;  /* 0x000000ffff035224 */ /* 0x000fe400078e0009 */
[----:B------:R-:W-:Y:S02]  /*0470*/  @P3 IMAD.MOV.U32 R4, RZ, RZ, R13 ;  /* 0x000000ffff043224 */ /* 0x000fe400078e000d */
[----:B------:R-:W-:Y:S01]  /*0480*/  @P5 IMAD.MOV.U32 R4, RZ, RZ, R14 ;  /* 0x000000ffff045224 */ /* 0x000fe200078e000e */
[----:B------:R-:W-:Y:S01]  /*0490*/  @P4 MOV R4, R9 ;  /* 0x0000000900044202 */ /* 0x000fe20000000f00 */
[----:B------:R-:W-:Y:S01]  /*04a0*/  IMAD.MOV.U32 R7, RZ, RZ, R3 ;  /* 0x000000ffff077224 */ /* 0x000fe200078e0003 */
[----:B------:R-:W-:Y:S06]  /*04b0*/  @!P6 BRA `(.L_x_3) ;  /* 0x00000000002ce947 */ /* 0x000fec0003800000 */
[----:B------:R-:W-:Y:S01]  /*04c0*/  @P2 IMAD.MOV.U32 R3, RZ, RZ, R8 ;  /* 0x000000ffff032224 */ /* 0x000fe200078e0008 */
[----:B------:R-:W-:Y:S01]  /*04d0*/  LOP3.LUT R2, R2, 0x1f, RZ, 0xc0, !PT ;  /* 0x0000001f02027812 */ /* 0x000fe200078ec0ff */
[----:B------:R-:W-:Y:S01]  /*04e0*/  @P1 IMAD.MOV.U32 R3, RZ, RZ, R10 ;  /* 0x000000ffff031224 */ /* 0x000fe200078e000a */
[----:B------:R-:W-:Y:S01]  /*04f0*/  @P0 MOV R3, R11 ;  /* 0x0000000b00030202 */ /* 0x000fe20000000f00 */
[----:B------:R-:W-:Y:S01]  /*0500*/  @P3 IMAD.MOV.U32 R3, RZ, RZ, R12 ;  /* 0x000000ffff033224 */ /* 0x000fe200078e000c */
[----:B------:R-:W-:Y:S01]  /*0510*/  ISETP.EQ.AND P0, PT, R5, 0x8, PT ;  /* 0x000000080500780c */ /* 0x000fe20003f02270 */
[----:B------:R-:W-:Y:S01]  /*0520*/  @P5 IMAD.MOV.U32 R3, RZ, RZ, R13 ;  /* 0x000000ffff035224 */ /* 0x000fe200078e000d */
[----:B------:R-:W-:Y:S01]  /*0530*/  SHF.L.W.U32.HI R7, R4, R2, R7 ;  /* 0x0000000204077219 */ /* 0x000fe20000010e07 */
[----:B------:R-:W-:-:S10]  /*0540*/  @P4 IMAD.MOV.U32 R3, RZ, RZ, R14 ;  /* 0x000000ffff034224 */ /* 0x000fd400078e000e */
[----:B------:R-:W-:-:S04]  /*0550*/  @P0 MOV R3, R9 ;  /* 0x0000000900030202 */ /* 0x000fc80000000f00 */
[----:B------:R-:W-:-:S07]  /*0560*/  SHF.L.W.U32.HI R4, R3, R2, R4 ;  /* 0x0000000203047219 */ /* 0x000fce0000010e04 */
.L_x_3:
[C---:B------:R-:W-:Y:S01]  /*0570*/  SHF.L.W.U32.HI R9, R4.reuse, 0x2, R7 ;  /* 0x0000000204097819 */ /* 0x040fe20000010e07 */
[----:B------:R-:W-:Y:S01]  /*0580*/  IMAD.SHL.U32 R4, R4, 0x4, RZ ;  /* 0x0000000404047824 */ /* 0x000fe200078e00ff */
[----:B------:R-:W-:Y:S01]  /*0590*/  UMOV UR4, 0x54442d19 ;  /* 0x54442d1900047882 */ /* 0x000fe20000000000 */
[----:B------:R-:W-:Y:S01]  /*05a0*/  UMOV UR5, 0x3bf921fb ;  /* 0x3bf921fb00057882 */ /* 0x000fe20000000000 */
[----:B------:R-:W-:Y:S02]  /*05b0*/  SHF.R.S32.HI R2, RZ, 0x1f, R9 ;  /* 0x0000001fff027819 */ /* 0x000fe40000011409 */
[----:B------:R-:W-:Y:S02]  /*05c0*/  ISETP.GE.AND P0, PT, R0, RZ, PT ;  /* 0x000000ff0000720c */ /* 0x000fe40003f06270 */
[C---:B------:R-:W-:Y:S02]  /*05d0*/  LOP3.LUT R4, R2.reuse, R4, RZ, 0x3c, !PT ;  /* 0x0000000402047212 */ /* 0x040fe400078e3cff */
[----:B------:R-:W-:-:S02]  /*05e0*/  LOP3.LUT R5, R2, R9, RZ, 0x3c, !PT ;  /* 0x0000000902057212 */ /* 0x000fc400078e3cff */
[----:B------:R-:W-:Y:S02]  /*05f0*/  SHF.R.U32.HI R6, RZ, 0x1e, R7 ;  /* 0x0000001eff067819 */ /* 0x000fe40000011607 */
[----:B------:R-:W0:Y:S01]  /*0600*/  I2F.F64.S64 R2, R4 ;  /* 0x0000000400027312 */ /* 0x000e220000301c00 */
[C---:B------:R-:W-:Y:S02]  /*0610*/  LOP3.LUT R0, R9.reuse, R0, RZ, 0x3c, !PT ;  /* 0x0000000009007212 */ /* 0x040fe400078e3cff */
[----:B------:R-:W-:Y:S02]  /*0620*/  LEA.HI R6, R9, R6, RZ, 0x1 ;  /* 0x0000000609067211 */ /* 0x000fe400078f08ff */
[----:B------:R-:W-:-:S03]  /*0630*/  ISETP.GE.AND P1, PT, R0, RZ, PT ;  /* 0x000000ff0000720c */ /* 0x000fc60003f26270 */
[----:B------:R-:W-:-:S04]  /*0640*/  IMAD.MOV R0, RZ, RZ, -R6 ;  /* 0x000000ffff007224 */ /* 0x000fc800078e0a06 */
[----:B------:R-:W-:Y:S01]  /*0650*/  @!P0 IMAD.MOV.U32 R6, RZ, RZ, R0 ;  /* 0x000000ffff068224 */ /* 0x000fe200078e0000 */
[----:B0-----:R-:W-:-:S10]  /*0660*/  DMUL R2, R2, UR4 ;  /* 0x0000000402027c28 */ /* 0x001fd40008000000 */
[----:B------:R-:W0:Y:S02]  /*0670*/  F2F.F32.F64 R2, R2 ;  /* 0x0000000200027310 */ /* 0x000e240000301000 */
[----:B0-----:R-:W-:-:S07]  /*0680*/  FSEL R4, -R2, R2, !P1 ;  /* 0x0000000202047208 */ /* 0x001fce0004800100 */
.L_x_1:
[----:B------:R-:W-:Y:S01]  /*0690*/  MOV R0, 0x37cbac00 ;  /* 0x37cbac0000007802 */ /* 0x000fe20000000f00 */
[----:B------:R-:W-:Y:S01]  /*06a0*/  FMUL R3, R4, R4 ;  /* 0x0000000404037220 */ /* 0x000fe20000400000 */
[----:B------:R-:W-:Y:S01]  /*06b0*/  LOP3.LUT R2, R6, 0x1, RZ, 0xc0, !PT ;  /* 0x0000000106027812 */ /* 0x000fe200078ec0ff */
[----:B------:R-:W0:Y:S01]  /*06c0*/  LDCU UR4, c[0x0][0x38c] ;  /* 0x00007180ff0477ac */ /* 0x000e220008000800 */
[----:B------:R-:W-:Y:S02]  /*06d0*/  IMAD.MOV.U32 R5, RZ, RZ, 0x3effffff ;  /* 0x3effffffff057424 */ /* 0x000fe400078e00ff */
[----:B------:R-:W-:Y:S01]  /*06e0*/  FFMA R0, R3, R0, -0.0013887860113754868507 ;  /* 0xbab607ed03007423 */ /* 0x000fe20000000000 */
[----:B------:R-:W-:Y:S01]  /*06f0*/  ISETP.NE.U32.AND P0, PT, R2, 0x1, PT ;  /* 0x000000010200780c */ /* 0x000fe20003f05070 */
[----:B------:R-:W-:Y:S01]  /*0700*/  IMAD.MOV.U32 R2, RZ, RZ, 0x3d2aaabb ;  /* 0x3d2aaabbff027424 */ /* 0x000fe200078e00ff */
[----:B------:R-:W-:Y:S02]  /*0710*/  LOP3.LUT P1, RZ, R6, 0x2, RZ, 0xc0, !PT ;  /* 0x0000000206ff7812 */ /* 0x000fe4000782c0ff */
[----:B------:R-:W-:-:S02]  /*0720*/  FSEL R0, R0, -0.00019574658654164522886, !P0 ;  /* 0xb94d415300007808 */ /* 0x000fc40004000000 */
[----:B------:R-:W-:Y:S02]  /*0730*/  FSEL R2, R2, 0.0083327032625675201416, !P0 ;  /* 0x3c0885e402027808 */ /* 0x000fe40004000000 */
[----:B------:R-:W-:-:S03]  /*0740*/  FSEL R5, -R5, -0.16666662693023681641, !P0 ;  /* 0xbe2aaaa805057808 */ /* 0x000fc60004000100 */
[----:B------:R-:W-:Y:S01]  /*0750*/  FFMA R2, R3, R0, R2 ;  /* 0x0000000003027223 */ /* 0x000fe20000000002 */
[----:B------:R-:W-:-:S03]  /*0760*/  FSEL R0, R4, 1, P0 ;  /* 0x3f80000004007808 */ /* 0x000fc60000000000 */
[C---:B------:R-:W-:Y:S02]  /*0770*/  FFMA R2, R3.reuse, R2, R5 ;  /* 0x0000000203027223 */ /* 0x040fe40000000005 */
[----:B------:R-:W-:-:S04]  /*0780*/  FFMA R3, R3, R0, RZ ;  /* 0x0000000003037223 */ /* 0x000fc800000000ff */
[----:B------:R-:W-:Y:S01]  /*0790*/  FFMA R5, R3, R2, R0 ;  /* 0x0000000203057223 */ /* 0x000fe20000000000 */
[----:B0-----:R-:W-:-:S03]  /*07a0*/  I2FP.F32.S32 R0, UR4 ;  /* 0x0000000400007c45 */ /* 0x001fc60008201400 */
[----:B------:R-:W-:-:S04]  /*07b0*/  @P1 FADD R5, RZ, -R5 ;  /* 0x80000005ff051221 */ /* 0x000fc80000000000 */
[----:B------:R-:W-:-:S05]  /*07c0*/  FMUL R0, R5, R0 ;  /* 0x0000000005007220 */ /* 0x000fca0000400000 */
[----:B------:R-:W-:-:S13]  /*07d0*/  FSETP.NEU.AND P0, PT, R0, 1, PT ;  /* 0x3f8000000000780b */ /* 0x000fda0003f0d000 */
[----:B------:R-:W-:Y:S05]  /*07e0*/  @P0 EXIT ;  /* 0x000000000000094d */ /* 0x000fea0003800000 */
[----:B------:R-:W0:Y:S01]  /*07f0*/  S2R R7, SR_TID.X ;  /* 0x0000000000077919 */ /* 0x000e220000002100 */
[----:B------:R-:W1:Y:S01]  /*0800*/  LDC.64 R2, c[0x0][0x380] ;  /* 0x0000e000ff027b82 */ /* 0x000e620000000a00 */
[----:B------:R-:W0:Y:S01]  /*0810*/  LDCU UR4, c[0x0][0x360] ;  /* 0x00006c00ff0477ac */ /* 0x000e220008000800 */
[----:B------:R-:W0:Y:S02]  /*0820*/  S2R R0, SR_CTAID.X ;  /* 0x0000000000007919 */ /* 0x000e240000002500 */
[----:B0-----:R-:W-:-:S04]  /*0830*/  IMAD R7, R0, UR4, R7 ;  /* 0x0000000400077c24 */ /* 0x001fc8000f8e0207 */
[----:B-1----:R-:W-:-:S05]  /*0840*/  IMAD.WIDE R2, R7, 0x4, R2 ;  /* 0x0000000407027825 */ /* 0x002fca00078e0202 */
[----:B------:R-:W-:Y:S01]  /*0850*/  STG.E desc[UR6][R2.64], R5 ;  /* 0x0000000502007986 */ /* 0x000fe2000c101906 */
[----:B------:R-:W-:Y:S05]  /*0860*/  EXIT ;  /* 0x000000000000794d */ /* 0x000fea0003800000 */
.L_x_4:
        /* <DEDUP_REMOVED lines=9> */
.L_x_13:


//--------------------- .text._Z6memoryPfS_       --------------------------
	.section	.text._Z6memoryPfS_,"ax",@progbits
	.align	128
        .global         _Z6memoryPfS_
        .type           _Z6memoryPfS_,@function
        .size           _Z6memoryPfS_,(.L_x_14 - _Z6memoryPfS_)
        .other          _Z6memoryPfS_,@"STO_CUDA_ENTRY STV_DEFAULT"
_Z6memoryPfS_:
.text._Z6memoryPfS_:
[----:B------:R-:W-:Y:S01]  /*0000*/  LDC R1, c[0x0][0x37c] ;  /* 0x0000df00ff017b82 */ /* 0x000fe20000000800 */
[----:B------:R-:W0:Y:S07]  /*0010*/  S2R R0, SR_TID.X ;  /* 0x0000000000007919 */ /* 0x000e2e0000002100 */
[----:B------:R-:W0:Y:S01]  /*0020*/  S2UR UR6, SR_CTAID.X ;  /* 0x00000000000679c3 */ /* 0x000e220000002500 */
[----:B------:R-:W1:Y:S07]  /*0030*/  LDCU.64 UR4, c[0x0][0x358] ;  /* 0x00006b00ff0477ac */ /* 0x000e6e0008000a00 */
[----:B------:R-:W0:Y:S08]  /*0040*/  LDC R7, c[0x0][0x360] ;  /* 0x0000d800ff077b82 */ /* 0x000e300000000800 */
[----:B------:R-:W2:Y:S08]  /*0050*/  LDC.64 R2, c[0x0][0x388] ;  /* 0x0000e200ff027b82 */ /* 0x000eb00000000a00 */
[----:B------:R-:W3:Y:S01]  /*0060*/  LDC.64 R4, c[0x0][0x380] ;  /* 0x0000e000ff047b82 */ /* 0x000ee20000000a00 */
[----:B0-----:R-:W-:-:S04]  /*0070*/  IMAD R7, R7, UR6, R0 ;  /* 0x0000000607077c24 */ /* 0x001fc8000f8e0200 */
[----:B--2---:R-:W-:-:S06]  /*0080*/  IMAD.WIDE R2, R7, 0x4, R2 ;  /* 0x0000000407027825 */ /* 0x004fcc00078e0202 */
[----:B-1----:R-:W2:Y:S01]  /*0090*/  LDG.E R3, desc[UR4][R2.64] ;  /* 0x0000000402037981 */ /* 0x002ea2000c1e1900 */
[----:B---3--:R-:W-:-:S05]  /*00a0*/  IMAD.WIDE R4, R7, 0x4, R4 ;  /* 0x0000000407047825 */ /* 0x008fca00078e0204 */
[----:B--2---:R-:W-:Y:S01]  /*00b0*/  STG.E desc[UR4][R4.64], R3 ;  /* 0x0000000304007986 */ /* 0x004fe2000c101904 */
[----:B------:R-:W-:Y:S05]  /*00c0*/  EXIT ;  /* 0x000000000000794d */ /* 0x000fea0003800000 */
.L_x_5:
        /* <DEDUP_REMOVED lines=11> */
.L_x_14:


//--------------------- .text._Z15memory_and_mathPfS_ --------------------------
	.section	.text._Z15memory_and_mathPfS_,"ax",@progbits
	.align	128
        .global         _Z15memory_and_mathPfS_
        .type           _Z15memory_and_mathPfS_,@function
        .size           _Z15memory_and_mathPfS_,(.L_x_15 - _Z15memory_and_mathPfS_)
        .other          _Z15memory_and_mathPfS_,@"STO_CUDA_ENTRY STV_DEFAULT"
_Z15memory_and_mathPfS_:
.text._Z15memory_and_mathPfS_:
[----:B------:R-:W-:Y:S01]  /*0000*/  LDC R1, c[0x0][0x37c] ;  /* 0x0000df00ff017b82 */ /* 0x000fe20000000800 */
[----:B------:R-:W0:Y:S07]  /*0010*/  S2R R3, SR_TID.X ;  /* 0x0000000000037919 */ /* 0x000e2e0000002100 */
[----:B------:R-:W0:Y:S01]  /*0020*/  S2UR UR4, SR_CTAID.X ;  /* 0x00000000000479c3 */ /* 0x000e220000002500 */
[----:B------:R-:W1:Y:S07]  /*0030*/  LDCU.64 UR6, c[0x0][0x358] ;  /* 0x00006b00ff0677ac */ /* 0x000e6e0008000a00 */
[----:B------:R-:W0:Y:S08]  /*0040*/  LDC R2, c[0x0][0x360] ;  /* 0x0000d800ff027b82 */ /* 0x000e300000000800 */
[----:B------:R-:W2:Y:S01]  /*0050*/  LDC.64 R4, c[0x0][0x388] ;  /* 0x0000e200ff047b82 */ /* 0x000ea20000000a00 */
[----:B0-----:R-:W-:-:S04]  /*0060*/  IMAD R2, R2, UR4, R3 ;  /* 0x0000000402027c24 */ /* 0x001fc8000f8e0203 */
[----:B--2---:R-:W-:-:S05]  /*0070*/  IMAD.WIDE R4, R2, 0x4, R4 ;  /* 0x0000000402047825 */ /* 0x004fca00078e0204 */
[----:B-1----:R-:W2:Y:S01]  /*0080*/  LDG.E R0, desc[UR6][R4.64] ;  /* 0x0000000604007981 */ /* 0x002ea2000c1e1900 */
[----:B------:R-:W-:Y:S01]  /*0090*/  BSSY.RECONVERGENT B0, `(.L_x_6) ;  /* 0x0000069000007945 */ /* 0x000fe20003800200 */
[C---:B--2---:R-:W-:Y:S01]  /*00a0*/  FMUL R3, R0.reuse, 0.63661974668502807617 ;  /* 0x3f22f98300037820 */ /* 0x044fe20000400000 */
[----:B------:R-:W-:-:S05]  /*00b0*/  FSETP.GE.AND P0, PT, |R0|, 105615, PT ;  /* 0x47ce47800000780b */ /* 0x000fca0003f06200 */
[----:B------:R-:W0:Y:S02]  /*00c0*/  F2I.NTZ R3, R3 ;  /* 0x0000000300037305 */ /* 0x000e240000203100 */
[----:B0-----:R-:W-:-:S05]  /*00d0*/  I2FP.F32.S32 R7, R3 ;  /* 0x0000000300077245 */ /* 0x001fca0000201400 */
[----:B------:R-:W-:-:S04]  /*00e0*/  FFMA R6, R7, -1.5707962512969970703, R0 ;  /* 0xbfc90fda07067823 */ /* 0x000fc80000000000 */
[----:B------:R-:W-:-:S04]  /*00f0*/  FFMA R6, R7, -7.5497894158615963534e-08, R6 ;  /* 0xb3a2216807067823 */ /* 0x000fc80000000006 */
[----:B------:R-:W-:Y:S01]  /*0100*/  FFMA R6, R7, -5.3903029534742383927e-15, R6 ;  /* 0xa7c234c507067823 */ /* 0x000fe20000000006 */
[----:B------:R-:W-:Y:S06]  /*0110*/  @!P0 BRA `(.L_x_7) ;  /* 0x0000000400808947 */ /* 0x000fec0003800000 */
        /* <DEDUP_REMOVED lines=9> */
[----:B------:R-:W-:Y:S01]  /*01b0*/  UMOV UR5, URZ ;  /* 0x000000ff00057c82 */ /* 0x000fe20008000000 */
[----:B------:R-:W-:-:S05]  /*01c0*/  UMOV UR4, URZ ;  /* 0x000000ff00047c82 */ /* 0x000fca0008000000 */
.L_x_8:
[----:B0-----:R-:W-:Y:S01]  /*01d0*/  IMAD.U32 R6, RZ, RZ, UR8 ;  /* 0x00000008ff067e24 */ /* 0x001fe2000f8e00ff */
[----:B------:R-:W-:-:S05]  /*01e0*/  MOV R7, UR9 ;  /* 0x0000000900077c02 */ /* 0x000fca0008000f00 */
        /* <DEDUP_REMOVED lines=14> */
[----:B------:R-:W-:Y:S01]  /*02d0*/  IADD3.X R11, PT, PT, R5, UR5, RZ, P6, !PT ;  /* 0x00000005050b7c10 */ /* 0x000fe2000b7fe4ff */
[--C-:B------:R-:W-:Y:S01]  /*02e0*/  @P0 IMAD.MOV.U32 R9, RZ, RZ, R4.reuse ;  /* 0x000000ffff090224 */ /* 0x100fe200078e0004 */
[----:B------:R-:W-:Y:S01]  /*02f0*/  @P4 MOV R14, R4 ;  /* 0x00000004000e4202 */ /* 0x000fe20000000f00 */
[--C-:B------:R-:W-:Y:S02]  /*0300*/  @P1 IMAD.MOV.U32 R10, RZ, RZ, R4.reuse ;  /* 0x000000ffff0a1224 */ /* 0x100fe400078e0004 */
[--C-:B------:R-:W-:Y:S02]  /*0310*/  @P2 IMAD.MOV.U32 R12, RZ, RZ, R4.reuse ;  /* 0x000000ffff0c2224 */ /* 0x100fe400078e0004 */
[--C-:B------:R-:W-:Y:S02]  /*0320*/  @P3 IMAD.MOV.U32 R13, RZ, RZ, R4.reuse ;  /* 0x000000ffff0d3224 */ /* 0x100fe400078e0004 */
[----:B------:R-:W-:Y:S01]  /*0330*/  @P5 IMAD.MOV.U32 R15, RZ, RZ, R4 ;  /* 0x000000ffff0f5224 */ /* 0x000fe200078e0004 */
[----:B------:R-:W-:Y:S06]  /*0340*/  BRA.U UP0, `(.L_x_8) ;  /* 0xfffffffd00a07547 */ /* 0x000fec000b83ffff */
[----:B------:R-:W-:Y:S01]  /*0350*/  SHF.R.U32.HI R3, RZ, 0x17, R0 ;  /* 0x00000017ff037819 */ /* 0x000fe20000011600 */
[----:B------:R-:W-:Y:S03]  /*0360*/  BSSY.RECONVERGENT B1, `(.L_x_9) ;  /* 0x0000029000017945 */ /* 0x000fe60003800200 */
[C---:B------:R-:W-:Y:S02]  /*0370*/  LOP3.LUT R4, R3.reuse, 0xe0, RZ, 0xc0, !PT ;  /* 0x000000e003047812 */ /* 0x040fe400078ec0ff */
[----:B------:R-:W-:-:S03]  /*0380*/  LOP3.LUT P6, RZ, R3, 0x1f, RZ, 0xc0, !PT ;  /* 0x0000001f03ff7812 */ /* 0x000fc600078cc0ff */
[----:B------:R-:W-:-:S05]  /*0390*/  VIADD R4, R4, 0xffffff80 ;  /* 0xffffff8004047836 */ /* 0x000fca0000000000 */
        /* <DEDUP_REMOVED lines=8> */
[----:B------:R-:W-:Y:S02]  /*0420*/  @P3 MOV R4, R9 ;  /* 0x0000000900043202 */ /* 0x000fe40000000f00 */
[C---:B------:R-:W-:Y:S01]  /*0430*/  ISETP.EQ.AND P3, PT, R6.reuse, -0x4, PT ;  /* 0xfffffffc0600780c */ /* 0x040fe20003f62270 */
[----:B------:R-:W-:Y:S02]  /*0440*/  @P4 IMAD.MOV.U32 R5, RZ, RZ, R9 ;  /* 0x000000ffff054224 */ /* 0x000fe400078e0009 */
[----:B------:R-:W-:Y:S01]  /*0450*/  @P4 IMAD.MOV.U32 R4, RZ, RZ, R10 ;  /* 0x000000ffff044224 */ /* 0x000fe200078e000a */
[----:B------:R-:W-:Y:S01]  /*0460*/  ISETP.EQ.AND P4, PT, R6, 0x4, PT ;  /* 0x000000040600780c */ /* 0x000fe20003f82270 */
[----:B------:R-:W-:Y:S02]  /*0470*/  @P2 IMAD.MOV.U32 R4, RZ, RZ, R12 ;  /* 0x000000ffff042224 */ /* 0x000fe400078e000c */
[----:B------:R-:W-:Y:S02]  /*0480*/  @P1 IMAD.MOV.U32 R4, RZ, RZ, R13 ;  /* 0x000000ffff041224 */ /* 0x000fe400078e000d */
[----:B------:R-:W-:-:S02]  /*0490*/  @P0 IMAD.MOV.U32 R4, RZ, RZ, R14 ;  /* 0x000000ffff040224 */ /* 0x000fc400078e000e */
[----:B------:R-:W-:Y:S01]  /*04a0*/  @P2 IMAD.MOV.U32 R5, RZ, RZ, R10 ;  /* 0x000000ffff052224 */ /* 0x000fe200078e000a */
[----:B------:R-:W-:Y:S01]  /*04b0*/  @P1 MOV R5, R12 ;  /* 0x0000000c00051202 */ /* 0x000fe20000000f00 */
[----:B------:R-:W-:Y:S01]  /*04c0*/  @P0 IMAD.MOV.U32 R5, RZ, RZ, R13 ;  /* 0x000000ffff050224 */ /* 0x000fe200078e000d */
[----:B------:R-:W-:Y:S01]  /*04d0*/  @P3 MOV R4, R15 ;  /* 0x0000000f00043202 */ /* 0x000fe20000000f00 */
[----:B------:R-:W-:Y:S02]  /*04e0*/  @P5 IMAD.MOV.U32 R4, RZ, RZ, R11 ;  /* 0x000000ffff045224 */ /* 0x000fe400078e000b */
[----:B------:R-:W-:Y:S02]  /*04f0*/  @P3 IMAD.MOV.U32 R5, RZ, RZ, R14 ;  /* 0x000000ffff053224 */ /* 0x000fe400078e000e */
[----:B------:R-:W-:Y:S02]  /*0500*/  @P5 IMAD.MOV.U32 R5, RZ, RZ, R15 ;  /* 0x000000ffff055224 */ /* 0x000fe400078e000f */
[----:B------:R-:W-:-:S02]  /*0510*/  @P4 IMAD.MOV.U32 R5, RZ, RZ, R11 ;  /* 0x000000ffff054224 */ /* 0x000fc400078e000b */
[----:B------:R-:W-:Y:S01]  /*0520*/  IMAD.MOV.U32 R8, RZ, RZ, R4 ;  /* 0x000000ffff087224 */ /* 0x000fe200078e0004 */
[----:B------:R-:W-:Y:S06]  /*0530*/  @!P6 BRA `(.L_x_10) ;  /* 0x00000000002ce947 */ /* 0x000fec0003800000 */
[----:B------:R-:W-:Y:S01]  /*0540*/  @P2 MOV R4, R9 ;  /* 0x0000000900042202 */ /* 0x000fe20000000f00 */
[----:B------:R-:W-:Y:S01]  /*0550*/  @P1 IMAD.MOV.U32 R4, RZ, RZ, R10 ;  /* 0x000000ffff041224 */ /* 0x000fe200078e000a */
[----:B------:R-:W-:Y:S01]  /*0560*/  LOP3.LUT R3, R3, 0x1f, RZ, 0xc0, !PT ;  /* 0x0000001f03037812 */ /* 0x000fe200078ec0ff */
[----:B------:R-:W-:Y:S01]  /*0570*/  @P0 IMAD.MOV.U32 R4, RZ, RZ, R12 ;  /* 0x000000ffff040224 */ /* 0x000fe200078e000c */
[----:B------:R-:W-:Y:S01]  /*0580*/  ISETP.EQ.AND P0, PT, R6, 0x8, PT ;  /* 0x000000080600780c */ /* 0x000fe20003f02270 */
[----:B------:R-:W-:Y:S01]  /*0590*/  @P3 IMAD.MOV.U32 R4, RZ, RZ, R13 ;  /* 0x000000ffff043224 */ /* 0x000fe200078e000d */
[----:B------:R-:W-:Y:S01]  /*05a0*/  SHF.L.W.U32.HI R8, R5, R3, R8 ;  /* 0x0000000305087219 */ /* 0x000fe20000010e08 */
[----:B------:R-:W-:Y:S01]  /*05b0*/  @P5 IMAD.MOV.U32 R4, RZ, RZ, R14 ;  /* 0x000000ffff045224 */ /* 0x000fe200078e000e */
[----:B------:R-:W-:-:S09]  /*05c0*/  @P4 MOV R4, R15 ;  /* 0x0000000f00044202 */ /* 0x000fd20000000f00 */
[----:B------:R-:W-:-:S05]  /*05d0*/  @P0 IMAD.MOV.U32 R4, RZ, RZ, R11 ;  /* 0x000000ffff040224 */ /* 0x000fca00078e000b */
[----:B------:R-:W-:-:S07]  /*05e0*/  SHF.L.W.U32.HI R5, R4, R3, R5 ;  /* 0x0000000304057219 */ /* 0x000fce0000010e05 */
.L_x_10:
[----:B------:R-:W-:Y:S05]  /*05f0*/  BSYNC.RECONVERGENT B1 ;  /* 0x0000000000017941 */ /* 0x000fea0003800200 */
.L_x_9:
        /* <DEDUP_REMOVED lines=18> */
.L_x_7:
[----:B------:R-:W-:Y:S05]  /*0720*/  BSYNC.RECONVERGENT B0 ;  /* 0x0000000000007941 */ /* 0x000fea0003800200 */
.L_x_6:
[----:B------:R-:W-:Y:S01]  /*0730*/  MOV R0, 0x37cbac00 ;  /* 0x37cbac0000007802 */ /* 0x000fe20000000f00 */
[----:B------:R-:W-:Y:S01]  /*0740*/  FMUL R7, R6, R6 ;  /* 0x0000000606077220 */ /* 0x000fe20000400000 */
[----:B------:R-:W-:Y:S01]  /*0750*/  LOP3.LUT R8, R3, 0x1, RZ, 0xc0, !PT ;  /* 0x0000000103087812 */ /* 0x000fe200078ec0ff */
[----:B------:R-:W0:Y:S01]  /*0760*/  LDC.64 R4, c[0x0][0x380] ;  /* 0x0000e000ff047b82 */ /* 0x000e220000000a00 */
        /* <DEDUP_REMOVED lines=13> */
[----:B0-----:R-:W-:-:S04]  /*0840*/  IMAD.WIDE R4, R2, 0x4, R4 ;  /* 0x0000000402047825 */ /* 0x001fc800078e0204 */
[----:B------:R-:W-:-:S05]  /*0850*/  @P1 FADD R3, RZ, -R3 ;  /* 0x80000003ff031221 */ /* 0x000fca0000000000 */
[----:B------:R-:W-:Y:S01]  /*0860*/  STG.E desc[UR6][R4.64], R3 ;  /* 0x0000000304007986 */ /* 0x000fe2000c101906 */
[----:B------:R-:W-:Y:S05]  /*0870*/  EXIT ;  /* 0x000000000000794d */ /* 0x000fea0003800000 */
.L_x_11:
        /* <DEDUP_REMOVED lines=16> */
.L_x_15:


//--------------------- .nv.global.init           --------------------------
	.section	.nv.global.init,"aw",@progbits
	.align	4
.nv.global.init:
	.type		__cudart_i2opi_f,@object
	.size		__cudart_i2opi_f,(.L_0 - __cudart_i2opi_f)
__cudart_i2opi_f:
        /*0000*/ 	.byte	0x41, 0x90, 0x43, 0x3c, 0x99, 0x95, 0x62, 0xdb, 0xc0, 0xdd, 0x34, 0xf5, 0xd1, 0x57, 0x27, 0xfc
        /*0010*/ 	.byte	0x29, 0x15, 0x44, 0x4e, 0x6e, 0x83, 0xf9, 0xa2
.L_0:


//--------------------- .nv.shared.reserved.0     --------------------------
	.section	.nv.shared.reserved.0,"aw",@nobits
	.weak		__nv_reservedSMEM_offset_0_alias
	.size		__nv_reservedSMEM_offset_0_alias, 0, 64
	.other		__nv_reservedSMEM_offset_0_alias,@"STO_CUDA_RESERVED_SHARED STV_DEFAULT"
__nv_reservedSMEM_offset_0_alias:
	.zero		0
	.zero		64


//--------------------- .nv.constant0._Z9initArrayPff --------------------------
	.section	.nv.constant0._Z9initArrayPff,"a",@progbits
	.sectionflags	@""
	.align	4
.nv.constant0._Z9initArrayPff:
	.zero		908


//--------------------- .nv.constant0._Z4mathPffi --------------------------
	.section	.nv.constant0._Z4mathPffi,"a",@progbits
	.sectionflags	@""
	.align	4
.nv.constant0._Z4mathPffi:
	.zero		912


//--------------------- .nv.constant0._Z6memoryPfS_ --------------------------
	.section	.nv.constant0._Z6memoryPfS_,"a",@progbits
	.sectionflags	@""
	.align	4
.nv.constant0._Z6memoryPfS_:
	.zero		912


//--------------------- .nv.constant0._Z15memory_and_mathPfS_ --------------------------
	.section	.nv.constant0._Z15memory_and_mathPfS_,"a",@progbits
	.sectionflags	@""
	.align	4
.nv.constant0._Z15memory_and_mathPfS_:
	.zero		912


//--------------------- SYMBOLS --------------------------

	.type		.nv.reservedSmem.offset0,@object
	.size		.nv.reservedSmem.offset0,0x4
